	.headerflags	@"EF_CUDA_TEXMODE_UNIFIED EF_CUDA_64BIT_ADDRESS EF_CUDA_ACCELERATORS EF_CUDA_SM90 EF_CUDA_VIRTUAL_SM(EF_CUDA_SM90)"
	.elftype	@"ET_EXEC"


//--------------------- .nv.info                  --------------------------
	.section	.nv.info,"",@"SHT_CUDA_INFO"
	.align	4


	//----- nvinfo : EIATTR_REGCOUNT
	.align		4
        /*0000*/ 	.byte	0x04, 0x2f
        /*0002*/ 	.short	(.L_3 - .L_2)
	.align		4
.L_2:
        /*0004*/ 	.word	index@(triton_poi_fused__native_batch_norm_legit_no_training_add_leaky_relu_24)
        /*0008*/ 	.word	0x00000012


	//----- nvinfo : EIATTR_MIN_STACK_SIZE
	.align		4
.L_3:
        /*000c*/ 	.byte	0x04, 0x12
        /*000e*/ 	.short	(.L_5 - .L_4)
	.align		4
.L_4:
        /*0010*/ 	.word	index@(triton_poi_fused__native_batch_norm_legit_no_training_add_leaky_relu_24)
        /*0014*/ 	.word	0x00000000


	//----- nvinfo : EIATTR_FRAME_SIZE
	.align		4
.L_5:
        /*0018*/ 	.byte	0x04, 0x11
        /*001a*/ 	.short	(.L_7 - .L_6)
	.align		4
.L_6:
        /*001c*/ 	.word	index@(triton_poi_fused__native_batch_norm_legit_no_training_add_leaky_relu_24)
        /*0020*/ 	.word	0x00000000


	//----- nvinfo : EIATTR_MIN_STACK_SIZE
	.align		4
.L_7:
        /*0024*/ 	.byte	0x04, 0x12
        /*0026*/ 	.short	(.L_9 - .L_8)
	.align		4
.L_8:
        /*0028*/ 	.word	index@(triton_poi_fused__native_batch_norm_legit_no_training_add_leaky_relu_24)
        /*002c*/ 	.word	0x00000000
.L_9:


//--------------------- .nv.info.triton_poi_fused__native_batch_norm_legit_no_training_add_leaky_relu_24 --------------------------
	.section	.nv.info.triton_poi_fused__native_batch_norm_legit_no_training_add_leaky_relu_24,"",@"SHT_CUDA_INFO"
	.sectionflags	@""
	.align	4


	//----- nvinfo : EIATTR_CUDA_API_VERSION
	.align		4
        /*0000*/ 	.byte	0x04, 0x37
        /*0002*/ 	.short	(.L_11 - .L_10)
.L_10:
        /*0004*/ 	.word	0x0000007c


	//----- nvinfo : EIATTR_KPARAM_INFO
	.align		4
.L_11:
        /*0008*/ 	.byte	0x04, 0x17
        /*000a*/ 	.short	(.L_13 - .L_12)
.L_12:
        /*000c*/ 	.word	0x00000000
        /*0010*/ 	.short	0x0007
        /*0012*/ 	.short	0x0038
        /*0014*/ 	.byte	0x00, 0xf0, 0x11, 0x00


	//----- nvinfo : EIATTR_KPARAM_INFO
	.align		4
.L_13:
        /*0018*/ 	.byte	0x04, 0x17
        /*001a*/ 	.short	(.L_15 - .L_14)
.L_14:
        /*001c*/ 	.word	0x00000000
        /*0020*/ 	.short	0x0006
        /*0022*/ 	.short	0x0030
        /*0024*/ 	.byte	0x00, 0xf4, 0x21, 0x00


	//----- nvinfo : EIATTR_KPARAM_INFO
	.align		4
.L_15:
        /*0028*/ 	.byte	0x04, 0x17
        /*002a*/ 	.short	(.L_17 - .L_16)
.L_16:
        /*002c*/ 	.word	0x00000000
        /*0030*/ 	.short	0x0005
        /*0032*/ 	.short	0x0028
        /*0034*/ 	.byte	0x00, 0xf4, 0x21, 0x00


	//----- nvinfo : EIATTR_KPARAM_INFO
	.align		4
.L_17:
        /*0038*/ 	.byte	0x04, 0x17
        /*003a*/ 	.short	(.L_19 - .L_18)
.L_18:
        /*003c*/ 	.word	0x00000000
        /*0040*/ 	.short	0x0004
        /*0042*/ 	.short	0x0020
        /*0044*/ 	.byte	0x00, 0xf4, 0x21, 0x00


	//----- nvinfo : EIATTR_KPARAM_INFO
	.align		4
.L_19:
        /*0048*/ 	.byte	0x04, 0x17
        /*004a*/ 	.short	(.L_21 - .L_20)
.L_20:
        /*004c*/ 	.word	0x00000000
        /*0050*/ 	.short	0x0003
        /*0052*/ 	.short	0x0018
        /*0054*/ 	.byte	0x00, 0xf4, 0x21, 0x00


	//----- nvinfo : EIATTR_KPARAM_INFO
	.align		4
.L_21:
        /*0058*/ 	.byte	0x04, 0x17
        /*005a*/ 	.short	(.L_23 - .L_22)
.L_22:
        /*005c*/ 	.word	0x00000000
        /*0060*/ 	.short	0x0002
        /*0062*/ 	.short	0x0010
        /*0064*/ 	.byte	0x00, 0xf4, 0x21, 0x00


	//----- nvinfo : EIATTR_KPARAM_INFO
	.align		4
.L_23:
        /*0068*/ 	.byte	0x04, 0x17
        /*006a*/ 	.short	(.L_25 - .L_24)
.L_24:
        /*006c*/ 	.word	0x00000000
        /*0070*/ 	.short	0x0001
        /*0072*/ 	.short	0x0008
        /*0074*/ 	.byte	0x00, 0xf4, 0x21, 0x00


	//----- nvinfo : EIATTR_KPARAM_INFO
	.align		4
.L_25:
        /*0078*/ 	.byte	0x04, 0x17
        /*007a*/ 	.short	(.L_27 - .L_26)
.L_26:
        /*007c*/ 	.word	0x00000000
        /*0080*/ 	.short	0x0000
        /*0082*/ 	.short	0x0000
        /*0084*/ 	.byte	0x00, 0xf4, 0x21, 0x00


	//----- nvinfo : EIATTR_SPARSE_MMA_MASK
	.align		4
.L_27:
        /*0088*/ 	.byte	0x03, 0x50
        /*008a*/ 	.short	0x0000


	//----- nvinfo : EIATTR_MAXREG_COUNT
	.align		4
        /*008c*/ 	.byte	0x03, 0x1b
        /*008e*/ 	.short	0x00ff


	//----- nvinfo : EIATTR_EXIT_INSTR_OFFSETS
	.align		4
        /*0090*/ 	.byte	0x04, 0x1c
        /*0092*/ 	.short	(.L_29 - .L_28)


	//   ....[0]....
.L_28:
        /*0094*/ 	.word	0x00000420


	//----- nvinfo : EIATTR_REQNTID
	.align		4
.L_29:
        /*0098*/ 	.byte	0x04, 0x10
        /*009a*/ 	.short	(.L_31 - .L_30)
.L_30:
        /*009c*/ 	.word	0x00000080
        /*00a0*/ 	.word	0x00000001
        /*00a4*/ 	.word	0x00000001


	//----- nvinfo : EIATTR_CBANK_PARAM_SIZE
	.align		4
.L_31:
        /*00a8*/ 	.byte	0x03, 0x19
        /*00aa*/ 	.short	0x003c


	//----- nvinfo : EIATTR_PARAM_CBANK
	.align		4
        /*00ac*/ 	.byte	0x04, 0x0a
        /*00ae*/ 	.short	(.L_33 - .L_32)
	.align		4
.L_32:
        /*00b0*/ 	.word	index@(.nv.constant0.triton_poi_fused__native_batch_norm_legit_no_training_add_leaky_relu_24)
        /*00b4*/ 	.short	0x0210
        /*00b6*/ 	.short	0x003c


	//----- nvinfo : EIATTR_SW_WAR
	.align		4
.L_33:
        /*00b8*/ 	.byte	0x04, 0x36
        /*00ba*/ 	.short	(.L_35 - .L_34)
.L_34:
        /*00bc*/ 	.word	0x00000008
.L_35:


//--------------------- .nv.callgraph             --------------------------
	.section	.nv.callgraph,"",@"SHT_CUDA_CALLGRAPH"
	.align	4
	.sectionentsize	8
	.align		4
        /*0000*/ 	.word	0x00000000
	.align		4
        /*0004*/ 	.word	0xffffffff
	.align		4
        /*0008*/ 	.word	0x00000000
	.align		4
        /*000c*/ 	.word	0xfffffffe
	.align		4
        /*0010*/ 	.word	0x00000000
	.align		4
        /*0014*/ 	.word	0xfffffffd
	.align		4
        /*0018*/ 	.word	0x00000000
	.align		4
        /*001c*/ 	.word	0xfffffffc


//--------------------- .nv.constant4             --------------------------
	.section	.nv.constant4,"a",@progbits
	.align	8
	.align		8
.nv.constant4:
        /*0000*/ 	.dword	_$_str
	.align		8
        /*0008*/ 	.dword	_$_str_$_2


//--------------------- .text.triton_poi_fused__native_batch_norm_legit_no_training_add_leaky_relu_24 --------------------------
	.section	.text.triton_poi_fused__native_batch_norm_legit_no_training_add_leaky_relu_24,"ax",@progbits
	.align	128
        .global         triton_poi_fused__native_batch_norm_legit_no_training_add_leaky_relu_24
        .type           triton_poi_fused__native_batch_norm_legit_no_training_add_leaky_relu_24,@function
        .size           triton_poi_fused__native_batch_norm_legit_no_training_add_leaky_relu_24,(.L_x_1 - triton_poi_fused__native_batch_norm_legit_no_training_add_leaky_relu_24)
        .other          triton_poi_fused__native_batch_norm_legit_no_training_add_leaky_relu_24,@"STO_CUDA_ENTRY STV_DEFAULT"
triton_poi_fused__native_batch_norm_legit_no_training_add_leaky_relu_24:
.text.triton_poi_fused__native_batch_norm_legit_no_training_add_leaky_relu_24:
[----:B------:R-:W-:Y:S01]  /*0000*/  LDC R1, c[0x0][0x28] ;  /* 0x00000a00ff017b82 */ /* 0x000fe20000000800 */
[----:B------:R-:W1:Y:S07]  /*0010*/  S2R R0, SR_TID.X ;  /* 0x0000000000007919 */ /* 0x000e6e0000002100 */
[----:B------:R-:W2:Y:S01]  /*0020*/  LDC.64 R2, c[0x0][0x228] ;  /* 0x00008a00ff027b82 */ /* 0x000ea20000000a00 */
[----:B------:R-:W-:Y:S01]  /*0030*/  ULDC.64 UR4, c[0x0][0x208] ;  /* 0x0000820000047ab9 */ /* 0x000fe20000000a00 */
[----:B------:R-:W3:Y:S06]  /*0040*/  S2R R7, SR_CTAID.X ;  /* 0x0000000000077919 */ /* 0x000eec0000002500 */
[----:B------:R-:W4:Y:S08]  /*0050*/  LDC.64 R8, c[0x0][0x230] ;  /* 0x00008c00ff087b82 */ /* 0x000f300000000a00 */
[----:B------:R-:W5:Y:S08]  /*0060*/  LDC.64 R10, c[0x0][0x238] ;  /* 0x00008e00ff0a7b82 */ /* 0x000f700000000a00 */
[----:B------:R-:W4:Y:S01]  /*0070*/  LDC.64 R12, c[0x0][0x240] ;  /* 0x00009000ff0c7b82 */ /* 0x000f220000000a00 */
[----:B-1----:R-:W-:-:S02]  /*0080*/  SHF.L.U32 R0, R0, 0x1, RZ ;  /* 0x0000000100007819 */ /* 0x002fc400000006ff */
[----:B---3--:R-:W-:Y:S02]  /*0090*/  SHF.R.S32.HI R5, RZ, 0x17, R7 ;  /* 0x00000017ff057819 */ /* 0x008fe40000011407 */
[----:B------:R-:W-:Y:S02]  /*00a0*/  LOP3.LUT R0, R0, 0xfe, RZ, 0xc0, !PT ;  /* 0x000000fe00007812 */ /* 0x000fe400078ec0ff */
[----:B------:R-:W-:Y:S02]  /*00b0*/  SGXT R5, R5, 0x1 ;  /* 0x000000010505781a */ /* 0x000fe40000000200 */
[----:B------:R-:W-:Y:S02]  /*00c0*/  LEA R0, R7, R0, 0x8 ;  /* 0x0000000007007211 */ /* 0x000fe400078e40ff */
[----:B------:R-:W1:Y:S02]  /*00d0*/  LDC.64 R6, c[0x0][0x220] ;  /* 0x00008800ff067b82 */ /* 0x000e640000000a00 */
[----:B------:R-:W-:-:S04]  /*00e0*/  LEA.HI R5, R5, R0, RZ, 0x9 ;  /* 0x0000000005057211 */ /* 0x000fc800078f48ff */
[----:B------:R-:W-:-:S04]  /*00f0*/  LOP3.LUT R5, R5, 0xfffffe00, RZ, 0xc0, !PT ;  /* 0xfffffe0005057812 */ /* 0x000fc800078ec0ff */
[----:B------:R-:W-:Y:S02]  /*0100*/  IADD3 R15, R0, -R5, RZ ;  /* 0x80000005000f7210 */ /* 0x000fe40007ffe0ff */
[----:B------:R-:W3:Y:S03]  /*0110*/  LDC.64 R4, c[0x0][0x218] ;  /* 0x00008600ff047b82 */ /* 0x000ee60000000a00 */
[----:B--2---:R-:W-:-:S06]  /*0120*/  IMAD.WIDE R2, R15, 0x4, R2 ;  /* 0x000000040f027825 */ /* 0x004fcc00078e0202 */
[----:B------:R-:W2:Y:S01]  /*0130*/  LDG.E.EL.64 R2, desc[UR4][R2.64] ;  /* 0x0000000402027981 */ /* 0x000ea2000c2e1b00 */
[----:B-1----:R-:W-:-:S06]  /*0140*/  IMAD.WIDE R6, R15, 0x4, R6 ;  /* 0x000000040f067825 */ /* 0x002fcc00078e0206 */
[----:B------:R-:W2:Y:S01]  /*0150*/  LDG.E.EL.64 R6, desc[UR4][R6.64] ;  /* 0x0000000406067981 */ /* 0x000ea2000c2e1b00 */
[----:B---3--:R-:W-:-:S06]  /*0160*/  IMAD.WIDE R4, R0, 0x4, R4 ;  /* 0x0000000400047825 */ /* 0x008fcc00078e0204 */
[----:B------:R-:W3:Y:S01]  /*0170*/  LDG.E.64 R4, desc[UR4][R4.64] ;  /* 0x0000000404047981 */ /* 0x000ee2000c1e1b00 */
[----:B----4-:R-:W-:-:S04]  /*0180*/  IMAD.WIDE R8, R15, 0x4, R8 ;  /* 0x000000040f087825 */ /* 0x010fc800078e0208 */
[----:B-----5:R-:W-:Y:S02]  /*0190*/  IMAD.WIDE R10, R15, 0x4, R10 ;  /* 0x000000040f0a7825 */ /* 0x020fe400078e020a */
[----:B------:R-:W4:Y:S04]  /*01a0*/  LDG.E.EL.64 R8, desc[UR4][R8.64] ;  /* 0x0000000408087981 */ /* 0x000f28000c2e1b00 */
[----:B------:R-:W4:Y:S01]  /*01b0*/  LDG.E.EL.64 R10, desc[UR4][R10.64] ;  /* 0x000000040a0a7981 */ /* 0x000f22000c2e1b00 */
[----:B0-----:R-:W-:-:S06]  /*01c0*/  IMAD.WIDE R12, R0, 0x4, R12 ;  /* 0x00000004000c7825 */ /* 0x001fcc00078e020c */
[----:B------:R-:W5:Y:S01]  /*01d0*/  LDG.E.64 R12, desc[UR4][R12.64] ;  /* 0x000000040c0c7981 */ /* 0x000f62000c1e1b00 */
[----:B--2---:R-:W-:Y:S01]  /*01e0*/  FADD R2, R2, 9.9999997473787516356e-06 ;  /* 0x3727c5ac02027421 */ /* 0x004fe20000000000 */
[----:B------:R-:W-:-:S03]  /*01f0*/  FADD R3, R3, 9.9999997473787516356e-06 ;  /* 0x3727c5ac03037421 */ /* 0x000fc60000000000 */
[----:B------:R-:W0:Y:S08]  /*0200*/  MUFU.SQRT R14, R2 ;  /* 0x00000002000e7308 */ /* 0x000e300000002000 */
[----:B------:R-:W1:Y:S01]  /*0210*/  MUFU.SQRT R15, R3 ;  /* 0x00000003000f7308 */ /* 0x000e620000002000 */
[C---:B0-----:R-:W-:Y:S02]  /*0220*/  FSETP.GT.AND P0, PT, R14.reuse, 8.50705917302346158658e+37, PT ;  /* 0x7e8000000e00780b */ /* 0x041fe40003f04000 */
[----:B------:R-:W-:-:S02]  /*0230*/  FSETP.GEU.AND P2, PT, R14, 1.175494350822287508e-38, PT ;  /* 0x008000000e00780b */ /* 0x000fc40003f4e000 */
[C---:B-1----:R-:W-:Y:S02]  /*0240*/  FSETP.GT.AND P1, PT, R15.reuse, 8.50705917302346158658e+37, PT ;  /* 0x7e8000000f00780b */ /* 0x042fe40003f24000 */
[----:B------:R-:W-:-:S07]  /*0250*/  FSETP.GEU.AND P3, PT, R15, 1.175494350822287508e-38, PT ;  /* 0x008000000f00780b */ /* 0x000fce0003f6e000 */
[----:B------:R-:W-:Y:S01]  /*0260*/  @P0 FMUL R14, R14, 0.25 ;  /* 0x3e8000000e0e0820 */ /* 0x000fe20000400000 */
[----:B------:R-:W-:-:S03]  /*0270*/  HFMA2.MMA R2, -RZ, RZ, 1.625, 0 ;  /* 0x3e800000ff027435 */ /* 0x000fc600000001ff */
[----:B------:R-:W-:Y:S01]  /*0280*/  @!P2 FMUL R14, R14, 16777216 ;  /* 0x4b8000000e0ea820 */ /* 0x000fe20000400000 */
[----:B------:R-:W-:-:S04]  /*0290*/  @P1 FMUL R15, R15, 0.25 ;  /* 0x3e8000000f0f1820 */ /* 0x000fc80000400000 */
[----:B------:R-:W-:Y:S01]  /*02a0*/  @!P3 FMUL R15, R15, 16777216 ;  /* 0x4b8000000f0fb820 */ /* 0x000fe20000400000 */
[----:B------:R-:W0:Y:S01]  /*02b0*/  MUFU.RCP R14, R14 ;  /* 0x0000000e000e7308 */ /* 0x000e220000001000 */
[----:B------:R-:W-:-:S07]  /*02c0*/  FSEL R3, R2, 1, P0 ;  /* 0x3f80000002037808 */ /* 0x000fce0000000000 */
[----:B------:R-:W1:Y:S01]  /*02d0*/  MUFU.RCP R15, R15 ;  /* 0x0000000f000f7308 */ /* 0x000e620000001000 */
[----:B------:R-:W-:Y:S01]  /*02e0*/  FSEL R2, R2, 1, P1 ;  /* 0x3f80000002027808 */ /* 0x000fe20000800000 */
[----:B------:R-:W-:Y:S01]  /*02f0*/  @!P2 FMUL R3, R3, 16777216 ;  /* 0x4b8000000303a820 */ /* 0x000fe20000400000 */
[----:B---3--:R-:W-:-:S03]  /*0300*/  FADD R4, R4, -R6 ;  /* 0x8000000604047221 */ /* 0x008fc60000000000 */
[----:B------:R-:W-:Y:S01]  /*0310*/  @!P3 FMUL R2, R2, 16777216 ;  /* 0x4b8000000202b820 */ /* 0x000fe20000400000 */
[----:B0-----:R-:W-:Y:S01]  /*0320*/  FMUL R3, R14, R3 ;  /* 0x000000030e037220 */ /* 0x001fe20000400000 */
[----:B------:R-:W-:-:S03]  /*0330*/  FADD R5, R5, -R7 ;  /* 0x8000000705057221 */ /* 0x000fc60000000000 */
[----:B------:R-:W-:Y:S01]  /*0340*/  FMUL R7, R4, R3 ;  /* 0x0000000304077220 */ /* 0x000fe20000400000 */
[----:B-1----:R-:W-:-:S04]  /*0350*/  FMUL R2, R15, R2 ;  /* 0x000000020f027220 */ /* 0x002fc80000400000 */
[----:B------:R-:W-:Y:S02]  /*0360*/  FMUL R4, R5, R2 ;  /* 0x0000000205047220 */ /* 0x000fe40000400000 */
[----:B------:R-:W0:Y:S01]  /*0370*/  LDC.64 R2, c[0x0][0x210] ;  /* 0x00008400ff027b82 */ /* 0x000e220000000a00 */
[----:B----4-:R-:W-:Y:S01]  /*0380*/  FFMA R7, R8, R7, R10 ;  /* 0x0000000708077223 */ /* 0x010fe2000000000a */
[----:B------:R-:W-:-:S04]  /*0390*/  FFMA R4, R9, R4, R11 ;  /* 0x0000000409047223 */ /* 0x000fc8000000000b */
[----:B------:R-:W-:Y:S02]  /*03a0*/  FSETP.GT.AND P0, PT, R7, RZ, PT ;  /* 0x000000ff0700720b */ /* 0x000fe40003f04000 */
[----:B------:R-:W-:-:S11]  /*03b0*/  FSETP.GT.AND P1, PT, R4, RZ, PT ;  /* 0x000000ff0400720b */ /* 0x000fd60003f24000 */
[----:B------:R-:W-:Y:S02]  /*03c0*/  @!P0 FMUL R7, R7, 0.10000000149011611938 ;  /* 0x3dcccccd07078820 */ /* 0x000fe40000400000 */
[----:B------:R-:W-:Y:S02]  /*03d0*/  @!P1 FMUL R4, R4, 0.10000000149011611938 ;  /* 0x3dcccccd04049820 */ /* 0x000fe40000400000 */
[----:B-----5:R-:W-:Y:S01]  /*03e0*/  FADD R12, R12, R7 ;  /* 0x000000070c0c7221 */ /* 0x020fe20000000000 */
[----:B0-----:R-:W-:-:S04]  /*03f0*/  IMAD.WIDE R2, R0, 0x4, R2 ;  /* 0x0000000400027825 */ /* 0x001fc800078e0202 */
[----:B------:R-:W-:-:S05]  /*0400*/  FADD R13, R13, R4 ;  /* 0x000000040d0d7221 */ /* 0x000fca0000000000 */
[----:B------:R-:W-:Y:S01]  /*0410*/  STG.E.64 desc[UR4][R2.64], R12 ;  /* 0x0000000c02007986 */ /* 0x000fe2000c101b04 */
[----:B------:R-:W-:Y:S05]  /*0420*/  EXIT ;  /* 0x000000000000794d */ /* 0x000fea0003800000 */
.L_x_0:
[----:B------:R-:W-:-:S00]  /*0430*/  BRA `(.L_x_0) ;  /* 0xfffffffc00fc7947 */ /* 0x000fc0000383ffff */
[----:B------:R-:W-:-:S00]  /*0440*/  NOP ;  /* 0x0000000000007918 */ /* 0x000fc00000000000 */
        /* <DEDUP_REMOVED lines=11> */
.L_x_1:


//--------------------- .nv.global.init           --------------------------
	.section	.nv.global.init,"aw",@progbits
.nv.global.init:
	.type		_$_str,@object
	.size		_$_str,(_$_str_$_2 - _$_str)
_$_str:
        /*0000*/ 	.byte	0x5f, 0x5f, 0x43, 0x55, 0x44, 0x41, 0x5f, 0x46, 0x54, 0x5a, 0x00
	.type		_$_str_$_2,@object
	.size		_$_str_$_2,(.L_1 - _$_str_$_2)
_$_str_$_2:
        /*000b*/ 	.byte	0x5f, 0x5f, 0x43, 0x55, 0x44, 0x41, 0x5f, 0x50, 0x52, 0x45, 0x43, 0x5f, 0x53, 0x51, 0x52, 0x54
        /*001b*/ 	.byte	0x00
.L_1:


//--------------------- .nv.constant0.triton_poi_fused__native_batch_norm_legit_no_training_add_leaky_relu_24 --------------------------
	.section	.nv.constant0.triton_poi_fused__native_batch_norm_legit_no_training_add_leaky_relu_24,"a",@progbits
	.sectionflags	@""
	.align	4
.nv.constant0.triton_poi_fused__native_batch_norm_legit_no_training_add_leaky_relu_24:
	.zero		588
